	.headerflags	@"EF_CUDA_TEXMODE_UNIFIED EF_CUDA_64BIT_ADDRESS EF_CUDA_ACCELERATORS EF_CUDA_SM90 EF_CUDA_VIRTUAL_SM(EF_CUDA_SM90)"
	.elftype	@"ET_EXEC"


//--------------------- .nv.info                  --------------------------
	.section	.nv.info,"",@"SHT_CUDA_INFO"
	.align	4


	//----- nvinfo : EIATTR_REGCOUNT
	.align		4
        /*0000*/ 	.byte	0x04, 0x2f
        /*0002*/ 	.short	(.L_3 - .L_2)
	.align		4
.L_2:
        /*0004*/ 	.word	index@(triton_poi_fused__native_batch_norm_legit_no_training_relu_21)
        /*0008*/ 	.word	0x00000010


	//----- nvinfo : EIATTR_MIN_STACK_SIZE
	.align		4
.L_3:
        /*000c*/ 	.byte	0x04, 0x12
        /*000e*/ 	.short	(.L_5 - .L_4)
	.align		4
.L_4:
        /*0010*/ 	.word	index@(triton_poi_fused__native_batch_norm_legit_no_training_relu_21)
        /*0014*/ 	.word	0x00000000


	//----- nvinfo : EIATTR_FRAME_SIZE
	.align		4
.L_5:
        /*0018*/ 	.byte	0x04, 0x11
        /*001a*/ 	.short	(.L_7 - .L_6)
	.align		4
.L_6:
        /*001c*/ 	.word	index@(triton_poi_fused__native_batch_norm_legit_no_training_relu_21)
        /*0020*/ 	.word	0x00000000


	//----- nvinfo : EIATTR_MIN_STACK_SIZE
	.align		4
.L_7:
        /*0024*/ 	.byte	0x04, 0x12
        /*0026*/ 	.short	(.L_9 - .L_8)
	.align		4
.L_8:
        /*0028*/ 	.word	index@(triton_poi_fused__native_batch_norm_legit_no_training_relu_21)
        /*002c*/ 	.word	0x00000000
.L_9:


//--------------------- .nv.info.triton_poi_fused__native_batch_norm_legit_no_training_relu_21 --------------------------
	.section	.nv.info.triton_poi_fused__native_batch_norm_legit_no_training_relu_21,"",@"SHT_CUDA_INFO"
	.sectionflags	@""
	.align	4


	//----- nvinfo : EIATTR_CUDA_API_VERSION
	.align		4
        /*0000*/ 	.byte	0x04, 0x37
        /*0002*/ 	.short	(.L_11 - .L_10)
.L_10:
        /*0004*/ 	.word	0x0000007c


	//----- nvinfo : EIATTR_KPARAM_INFO
	.align		4
.L_11:
        /*0008*/ 	.byte	0x04, 0x17
        /*000a*/ 	.short	(.L_13 - .L_12)
.L_12:
        /*000c*/ 	.word	0x00000000
        /*0010*/ 	.short	0x0006
        /*0012*/ 	.short	0x0030
        /*0014*/ 	.byte	0x00, 0xf0, 0x11, 0x00


	//----- nvinfo : EIATTR_KPARAM_INFO
	.align		4
.L_13:
        /*0018*/ 	.byte	0x04, 0x17
        /*001a*/ 	.short	(.L_15 - .L_14)
.L_14:
        /*001c*/ 	.word	0x00000000
        /*0020*/ 	.short	0x0005
        /*0022*/ 	.short	0x0028
        /*0024*/ 	.byte	0x00, 0xf4, 0x21, 0x00


	//----- nvinfo : EIATTR_KPARAM_INFO
	.align		4
.L_15:
        /*0028*/ 	.byte	0x04, 0x17
        /*002a*/ 	.short	(.L_17 - .L_16)
.L_16:
        /*002c*/ 	.word	0x00000000
        /*0030*/ 	.short	0x0004
        /*0032*/ 	.short	0x0020
        /*0034*/ 	.byte	0x00, 0xf4, 0x21, 0x00


	//----- nvinfo : EIATTR_KPARAM_INFO
	.align		4
.L_17:
        /*0038*/ 	.byte	0x04, 0x17
        /*003a*/ 	.short	(.L_19 - .L_18)
.L_18:
        /*003c*/ 	.word	0x00000000
        /*0040*/ 	.short	0x0003
        /*0042*/ 	.short	0x0018
        /*0044*/ 	.byte	0x00, 0xf4, 0x21, 0x00


	//----- nvinfo : EIATTR_KPARAM_INFO
	.align		4
.L_19:
        /*0048*/ 	.byte	0x04, 0x17
        /*004a*/ 	.short	(.L_21 - .L_20)
.L_20:
        /*004c*/ 	.word	0x00000000
        /*0050*/ 	.short	0x0002
        /*0052*/ 	.short	0x0010
        /*0054*/ 	.byte	0x00, 0xf4, 0x21, 0x00


	//----- nvinfo : EIATTR_KPARAM_INFO
	.align		4
.L_21:
        /*0058*/ 	.byte	0x04, 0x17
        /*005a*/ 	.short	(.L_23 - .L_22)
.L_22:
        /*005c*/ 	.word	0x00000000
        /*0060*/ 	.short	0x0001
        /*0062*/ 	.short	0x0008
        /*0064*/ 	.byte	0x00, 0xf4, 0x21, 0x00


	//----- nvinfo : EIATTR_KPARAM_INFO
	.align		4
.L_23:
        /*0068*/ 	.byte	0x04, 0x17
        /*006a*/ 	.short	(.L_25 - .L_24)
.L_24:
        /*006c*/ 	.word	0x00000000
        /*0070*/ 	.short	0x0000
        /*0072*/ 	.short	0x0000
        /*0074*/ 	.byte	0x00, 0xf4, 0x21, 0x00


	//----- nvinfo : EIATTR_SPARSE_MMA_MASK
	.align		4
.L_25:
        /*0078*/ 	.byte	0x03, 0x50
        /*007a*/ 	.short	0x0000


	//----- nvinfo : EIATTR_MAXREG_COUNT
	.align		4
        /*007c*/ 	.byte	0x03, 0x1b
        /*007e*/ 	.short	0x00ff


	//----- nvinfo : EIATTR_EXIT_INSTR_OFFSETS
	.align		4
        /*0080*/ 	.byte	0x04, 0x1c
        /*0082*/ 	.short	(.L_27 - .L_26)


	//   ....[0]....
.L_26:
        /*0084*/ 	.word	0x000002f0


	//----- nvinfo : EIATTR_REQNTID
	.align		4
.L_27:
        /*0088*/ 	.byte	0x04, 0x10
        /*008a*/ 	.short	(.L_29 - .L_28)
.L_28:
        /*008c*/ 	.word	0x00000080
        /*0090*/ 	.word	0x00000001
        /*0094*/ 	.word	0x00000001


	//----- nvinfo : EIATTR_CBANK_PARAM_SIZE
	.align		4
.L_29:
        /*0098*/ 	.byte	0x03, 0x19
        /*009a*/ 	.short	0x0034


	//----- nvinfo : EIATTR_PARAM_CBANK
	.align		4
        /*009c*/ 	.byte	0x04, 0x0a
        /*009e*/ 	.short	(.L_31 - .L_30)
	.align		4
.L_30:
        /*00a0*/ 	.word	index@(.nv.constant0.triton_poi_fused__native_batch_norm_legit_no_training_relu_21)
        /*00a4*/ 	.short	0x0210
        /*00a6*/ 	.short	0x0034


	//----- nvinfo : EIATTR_SW_WAR
	.align		4
.L_31:
        /*00a8*/ 	.byte	0x04, 0x36
        /*00aa*/ 	.short	(.L_33 - .L_32)
.L_32:
        /*00ac*/ 	.word	0x00000008
.L_33:


//--------------------- .nv.callgraph             --------------------------
	.section	.nv.callgraph,"",@"SHT_CUDA_CALLGRAPH"
	.align	4
	.sectionentsize	8
	.align		4
        /*0000*/ 	.word	0x00000000
	.align		4
        /*0004*/ 	.word	0xffffffff
	.align		4
        /*0008*/ 	.word	0x00000000
	.align		4
        /*000c*/ 	.word	0xfffffffe
	.align		4
        /*0010*/ 	.word	0x00000000
	.align		4
        /*0014*/ 	.word	0xfffffffd
	.align		4
        /*0018*/ 	.word	0x00000000
	.align		4
        /*001c*/ 	.word	0xfffffffc


//--------------------- .nv.constant4             --------------------------
	.section	.nv.constant4,"a",@progbits
	.align	8
	.align		8
.nv.constant4:
        /*0000*/ 	.dword	_$_str
	.align		8
        /*0008*/ 	.dword	_$_str_$_2


//--------------------- .text.triton_poi_fused__native_batch_norm_legit_no_training_relu_21 --------------------------
	.section	.text.triton_poi_fused__native_batch_norm_legit_no_training_relu_21,"ax",@progbits
	.align	128
        .global         triton_poi_fused__native_batch_norm_legit_no_training_relu_21
        .type           triton_poi_fused__native_batch_norm_legit_no_training_relu_21,@function
        .size           triton_poi_fused__native_batch_norm_legit_no_training_relu_21,(.L_x_1 - triton_poi_fused__native_batch_norm_legit_no_training_relu_21)
        .other          triton_poi_fused__native_batch_norm_legit_no_training_relu_21,@"STO_CUDA_ENTRY STV_DEFAULT"
triton_poi_fused__native_batch_norm_legit_no_training_relu_21:
.text.triton_poi_fused__native_batch_norm_legit_no_training_relu_21:
[----:B------:R-:W-:Y:S01]  /*0000*/  LDC R1, c[0x0][0x28] ;  /* 0x00000a00ff017b82 */ /* 0x000fe20000000800 */
[----:B------:R-:W1:Y:S07]  /*0010*/  S2R R0, SR_TID.X ;  /* 0x0000000000007919 */ /* 0x000e6e0000002100 */
[----:B------:R-:W2:Y:S01]  /*0020*/  LDC.64 R6, c[0x0][0x220] ;  /* 0x00008800ff067b82 */ /* 0x000ea20000000a00 */
[----:B------:R-:W-:Y:S01]  /*0030*/  ULDC.64 UR4, c[0x0][0x208] ;  /* 0x0000820000047ab9 */ /* 0x000fe20000000a00 */
[----:B------:R-:W3:Y:S06]  /*0040*/  S2R R3, SR_CTAID.X ;  /* 0x0000000000037919 */ /* 0x000eec0000002500 */
[----:B------:R-:W4:Y:S08]  /*0050*/  LDC.64 R4, c[0x0][0x218] ;  /* 0x00008600ff047b82 */ /* 0x000f300000000a00 */
[----:B------:R-:W5:Y:S08]  /*0060*/  LDC.64 R8, c[0x0][0x228] ;  /* 0x00008a00ff087b82 */ /* 0x000f700000000a00 */
[----:B------:R-:W5:Y:S01]  /*0070*/  LDC.64 R10, c[0x0][0x230] ;  /* 0x00008c00ff0a7b82 */ /* 0x000f620000000a00 */
[----:B-1----:R-:W-:-:S02]  /*0080*/  LOP3.LUT R0, R0, 0x7f, RZ, 0xc0, !PT ;  /* 0x0000007f00007812 */ /* 0x002fc400078ec0ff */
[----:B---3--:R-:W-:Y:S02]  /*0090*/  SHF.R.S32.HI R2, RZ, 0x18, R3 ;  /* 0x00000018ff027819 */ /* 0x008fe40000011403 */
[----:B------:R-:W-:Y:S02]  /*00a0*/  LEA R0, R3, R0, 0x7 ;  /* 0x0000000003007211 */ /* 0x000fe400078e38ff */
[----:B------:R-:W-:-:S04]  /*00b0*/  SGXT R3, R2, 0x1 ;  /* 0x000000010203781a */ /* 0x000fc80000000200 */
[----:B------:R-:W-:-:S04]  /*00c0*/  LEA.HI R3, R3, R0, RZ, 0x6 ;  /* 0x0000000003037211 */ /* 0x000fc800078f30ff */
[----:B------:R-:W-:-:S04]  /*00d0*/  SHF.R.S32.HI R3, RZ, 0x6, R3 ;  /* 0x00000006ff037819 */ /* 0x000fc80000011403 */
[----:B------:R-:W-:-:S04]  /*00e0*/  LEA.HI R2, R3, R3, RZ, 0x5 ;  /* 0x0000000303027211 */ /* 0x000fc800078f28ff */
[----:B------:R-:W-:-:S04]  /*00f0*/  LOP3.LUT R2, R2, 0xffffffe0, RZ, 0xc0, !PT ;  /* 0xffffffe002027812 */ /* 0x000fc800078ec0ff */
[----:B------:R-:W-:Y:S02]  /*0100*/  IADD3 R13, R3, -R2, RZ ;  /* 0x80000002030d7210 */ /* 0x000fe40007ffe0ff */
[----:B------:R-:W1:Y:S03]  /*0110*/  LDC.64 R2, c[0x0][0x210] ;  /* 0x00008400ff027b82 */ /* 0x000e660000000a00 */
[----:B--2---:R-:W-:-:S06]  /*0120*/  IMAD.WIDE R6, R13, 0x4, R6 ;  /* 0x000000040d067825 */ /* 0x004fcc00078e0206 */
[----:B------:R-:W2:Y:S01]  /*0130*/  LDG.E.EL R6, desc[UR4][R6.64] ;  /* 0x0000000406067981 */ /* 0x000ea2000c2e1900 */
[----:B----4-:R-:W-:-:S04]  /*0140*/  IMAD.WIDE R4, R13, 0x4, R4 ;  /* 0x000000040d047825 */ /* 0x010fc800078e0204 */
[C---:B-----5:R-:W-:Y:S02]  /*0150*/  IMAD.WIDE R8, R13.reuse, 0x4, R8 ;  /* 0x000000040d087825 */ /* 0x060fe400078e0208 */
[----:B------:R3:W4:Y:S02]  /*0160*/  LDG.E.EL R5, desc[UR4][R4.64] ;  /* 0x0000000404057981 */ /* 0x000724000c2e1900 */
[----:B0-----:R-:W-:Y:S02]  /*0170*/  IMAD.WIDE R10, R13, 0x4, R10 ;  /* 0x000000040d0a7825 */ /* 0x001fe400078e020a */
[----:B------:R-:W5:Y:S02]  /*0180*/  LDG.E.EL R8, desc[UR4][R8.64] ;  /* 0x0000000408087981 */ /* 0x000f64000c2e1900 */
[C---:B-1----:R-:W-:Y:S02]  /*0190*/  IMAD.WIDE R2, R0.reuse, 0x4, R2 ;  /* 0x0000000400027825 */ /* 0x042fe400078e0202 */
[----:B------:R-:W5:Y:S04]  /*01a0*/  LDG.E.EL R11, desc[UR4][R10.64] ;  /* 0x000000040a0b7981 */ /* 0x000f68000c2e1900 */
[----:B------:R0:W4:Y:S01]  /*01b0*/  LDG.E R12, desc[UR4][R2.64] ;  /* 0x00000004020c7981 */ /* 0x000122000c1e1900 */
[----:B---3--:R-:W-:Y:S01]  /*01c0*/  HFMA2.MMA R4, -RZ, RZ, 1.625, 0 ;  /* 0x3e800000ff047435 */ /* 0x008fe200000001ff */
[----:B0-----:R-:W0:Y:S02]  /*01d0*/  LDC.64 R2, c[0x0][0x238] ;  /* 0x00008e00ff027b82 */ /* 0x001e240000000a00 */
[----:B0-----:R-:W-:-:S04]  /*01e0*/  IMAD.WIDE R2, R0, 0x4, R2 ;  /* 0x0000000400027825 */ /* 0x001fc800078e0202 */
[----:B--2---:R-:W-:-:S04]  /*01f0*/  FADD R6, R6, 9.9999997473787516356e-06 ;  /* 0x3727c5ac06067421 */ /* 0x004fc80000000000 */
[----:B------:R-:W0:Y:S02]  /*0200*/  MUFU.SQRT R7, R6 ;  /* 0x0000000600077308 */ /* 0x000e240000002000 */
[C---:B0-----:R-:W-:Y:S02]  /*0210*/  FSETP.GT.AND P0, PT, R7.reuse, 8.50705917302346158658e+37, PT ;  /* 0x7e8000000700780b */ /* 0x041fe40003f04000 */
[----:B------:R-:W-:-:S11]  /*0220*/  FSETP.GEU.AND P1, PT, R7, 1.175494350822287508e-38, PT ;  /* 0x008000000700780b */ /* 0x000fd60003f2e000 */
[----:B------:R-:W-:-:S04]  /*0230*/  @P0 FMUL R7, R7, 0.25 ;  /* 0x3e80000007070820 */ /* 0x000fc80000400000 */
[----:B------:R-:W-:-:S06]  /*0240*/  @!P1 FMUL R7, R7, 16777216 ;  /* 0x4b80000007079820 */ /* 0x000fcc0000400000 */
[----:B------:R-:W0:Y:S01]  /*0250*/  MUFU.RCP R7, R7 ;  /* 0x0000000700077308 */ /* 0x000e220000001000 */
[----:B------:R-:W-:Y:S01]  /*0260*/  FSEL R4, R4, 1, P0 ;  /* 0x3f80000004047808 */ /* 0x000fe20000000000 */
[----:B----4-:R-:W-:-:S04]  /*0270*/  FADD R5, R12, -R5 ;  /* 0x800000050c057221 */ /* 0x010fc80000000000 */
[----:B------:R-:W-:-:S04]  /*0280*/  @!P1 FMUL R4, R4, 16777216 ;  /* 0x4b80000004049820 */ /* 0x000fc80000400000 */
[----:B0-----:R-:W-:-:S04]  /*0290*/  FMUL R4, R7, R4 ;  /* 0x0000000407047220 */ /* 0x001fc80000400000 */
[----:B------:R-:W-:-:S04]  /*02a0*/  FMUL R4, R5, R4 ;  /* 0x0000000405047220 */ /* 0x000fc80000400000 */
[----:B-----5:R-:W-:-:S05]  /*02b0*/  FFMA R4, R8, R4, R11 ;  /* 0x0000000408047223 */ /* 0x020fca000000000b */
[----:B------:R-:W-:-:S04]  /*02c0*/  FSETP.GEU.AND P0, PT, R4, RZ, PT ;  /* 0x000000ff0400720b */ /* 0x000fc80003f0e000 */
[----:B------:R-:W-:-:S05]  /*02d0*/  FSEL R5, R4, RZ, P0 ;  /* 0x000000ff04057208 */ /* 0x000fca0000000000 */
[----:B------:R-:W-:Y:S01]  /*02e0*/  STG.E desc[UR4][R2.64], R5 ;  /* 0x0000000502007986 */ /* 0x000fe2000c101904 */
[----:B------:R-:W-:Y:S05]  /*02f0*/  EXIT ;  /* 0x000000000000794d */ /* 0x000fea0003800000 */
.L_x_0:
[----:B------:R-:W-:-:S00]  /*0300*/  BRA `(.L_x_0) ;  /* 0xfffffffc00fc7947 */ /* 0x000fc0000383ffff */
[----:B------:R-:W-:-:S00]  /*0310*/  NOP ;  /* 0x0000000000007918 */ /* 0x000fc00000000000 */
        /* <DEDUP_REMOVED lines=14> */
.L_x_1:


//--------------------- .nv.global.init           --------------------------
	.section	.nv.global.init,"aw",@progbits
.nv.global.init:
	.type		_$_str,@object
	.size		_$_str,(_$_str_$_2 - _$_str)
_$_str:
        /*0000*/ 	.byte	0x5f, 0x5f, 0x43, 0x55, 0x44, 0x41, 0x5f, 0x46, 0x54, 0x5a, 0x00
	.type		_$_str_$_2,@object
	.size		_$_str_$_2,(.L_1 - _$_str_$_2)
_$_str_$_2:
        /*000b*/ 	.byte	0x5f, 0x5f, 0x43, 0x55, 0x44, 0x41, 0x5f, 0x50, 0x52, 0x45, 0x43, 0x5f, 0x53, 0x51, 0x52, 0x54
        /*001b*/ 	.byte	0x00
.L_1:


//--------------------- .nv.constant0.triton_poi_fused__native_batch_norm_legit_no_training_relu_21 --------------------------
	.section	.nv.constant0.triton_poi_fused__native_batch_norm_legit_no_training_relu_21,"a",@progbits
	.sectionflags	@""
	.align	4
.nv.constant0.triton_poi_fused__native_batch_norm_legit_no_training_relu_21:
	.zero		580
